.version 5.0
.target sm_60
.entry bench(.param .u64 I){
    .reg .b64   ptr;
    .reg .pred  pi<1>;
    .reg .b32   r32i<2>;
    .reg .b32   r32o<1>;
    ld.param.u64 ptr, [I];
    cvta.to.global.u64  ptr, ptr;
    setp.ne.u64     pi0, ptr, 0;
    ldu.global.b32 r32i0, [ptr+0];
    ldu.global.b32 r32i1, [ptr+4];
    set.hi.xor.u32.u32 r32o0, r32i0, r32i1, pi0;
    st.global.b32 [ptr+0], r32o0;
}


// ===== COMPILED SASS (sm_100) =====

	.target	sm_100

	.elftype	@"ET_EXEC"


//--------------------- .note.nv.tkinfo           --------------------------
	.section	.note.nv.tkinfo,"",@"SHT_NOTE"
	.sectionflags	@"SHF_NOTE_NV_TKINFO"
	.tkinfo
        /*0018*/ 	.word	0x00000002
        /*0030*/ 	.string	""
        /*0030*/ 	.string	"ptxas"
        /*0030*/ 	.string	"Cuda compilation tools, release 13.0, V13.0.88"
        /*0030*/ 	.string	"Build cuda_13.0.r13.0/compiler.36424714_0"
        /*0030*/ 	.string	"-arch sm_100 "



//--------------------- .note.nv.cuinfo           --------------------------
	.section	.note.nv.cuinfo,"",@"SHT_NOTE"
	.sectionflags	@"SHF_NOTE_NV_CUINFO"
        /*0018*/ 	.short	0x0002
        /*001a*/ 	.short	0x003c
        /*001c*/ 	.short	0x0082
	.zero		2


//--------------------- .nv.info                  --------------------------
	.section	.nv.info,"",@"SHT_CUDA_INFO"
	.align	4


	//----- nvinfo : EIATTR_REGCOUNT
	.align		4
        /*0000*/ 	.byte	0x04, 0x2f
        /*0002*/ 	.short	(.L_1 - .L_0)
	.align		4
.L_0:
        /*0004*/ 	.word	index@(bench)
        /*0008*/ 	.word	0x00000008


	//----- nvinfo : EIATTR_FRAME_SIZE
	.align		4
.L_1:
        /*000c*/ 	.byte	0x04, 0x11
        /*000e*/ 	.short	(.L_3 - .L_2)
	.align		4
.L_2:
        /*0010*/ 	.word	index@(bench)
        /*0014*/ 	.word	0x00000000


	//----- nvinfo : EIATTR_MIN_STACK_SIZE
	.align		4
.L_3:
        /*0018*/ 	.byte	0x04, 0x12
        /*001a*/ 	.short	(.L_5 - .L_4)
	.align		4
.L_4:
        /*001c*/ 	.word	index@(bench)
        /*0020*/ 	.word	0x00000000
.L_5:


//--------------------- .nv.compat                --------------------------
	.section	.nv.compat,"",@"SHT_CUDA_COMPAT_INFO"
	.align	4
        /*0000*/ 	.byte	0x02, 0x09, 0x00, 0x00, 0x02, 0x02, 0x01, 0x00, 0x02, 0x05, 0x05, 0x00, 0x03, 0x07, 0x01, 0x01
        /*0010*/ 	.byte	0x02, 0x03, 0x00, 0x00, 0x02, 0x06, 0x01, 0x00, 0x04, 0x0b, 0x08, 0x00, 0x09, 0x00, 0x00, 0x00
        /*0020*/ 	.byte	0x00, 0x00, 0x00, 0x00


//--------------------- .nv.info.bench            --------------------------
	.section	.nv.info.bench,"",@"SHT_CUDA_INFO"
	.sectionflags	@""
	.align	4


	//----- nvinfo : EIATTR_CUDA_API_VERSION
	.align		4
        /*0000*/ 	.byte	0x04, 0x37
        /*0002*/ 	.short	(.L_7 - .L_6)
.L_6:
        /*0004*/ 	.word	0x00000082


	//----- nvinfo : EIATTR_KPARAM_INFO
	.align		4
.L_7:
        /*0008*/ 	.byte	0x04, 0x17
        /*000a*/ 	.short	(.L_9 - .L_8)
.L_8:
        /*000c*/ 	.word	0x00000000
        /*0010*/ 	.short	0x0000
        /*0012*/ 	.short	0x0000
        /*0014*/ 	.byte	0x00, 0xf0, 0x21, 0x00


	//----- nvinfo : EIATTR_SPARSE_MMA_MASK
	.align		4
.L_9:
        /*0018*/ 	.byte	0x03, 0x50
        /*001a*/ 	.short	0x0000


	//----- nvinfo : EIATTR_MAXREG_COUNT
	.align		4
        /*001c*/ 	.byte	0x03, 0x1b
        /*001e*/ 	.short	0x00ff


	//----- nvinfo : EIATTR_MERCURY_ISA_VERSION
	.align		4
        /*0020*/ 	.byte	0x03, 0x5f
        /*0022*/ 	.short	0x0101


	//----- nvinfo : EIATTR_VRC_CTA_INIT_COUNT
	.align		4
        /*0024*/ 	.byte	0x02, 0x4a
	.zero		1
	.zero		1


	//----- nvinfo : EIATTR_EXIT_INSTR_OFFSETS
	.align		4
        /*0028*/ 	.byte	0x04, 0x1c
        /*002a*/ 	.short	(.L_11 - .L_10)


	//   ....[0]....
.L_10:
        /*002c*/ 	.word	0x000000b0


	//----- nvinfo : EIATTR_CBANK_PARAM_SIZE
	.align		4
.L_11:
        /*0030*/ 	.byte	0x03, 0x19
        /*0032*/ 	.short	0x0008


	//----- nvinfo : EIATTR_PARAM_CBANK
	.align		4
        /*0034*/ 	.byte	0x04, 0x0a
        /*0036*/ 	.short	(.L_13 - .L_12)
	.align		4
.L_12:
        /*0038*/ 	.word	index@(.nv.constant0.bench)
        /*003c*/ 	.short	0x0380
        /*003e*/ 	.short	0x0008


	//----- nvinfo : EIATTR_SW_WAR
	.align		4
.L_13:
        /*0040*/ 	.byte	0x04, 0x36
        /*0042*/ 	.short	(.L_15 - .L_14)
.L_14:
        /*0044*/ 	.word	0x00000008
.L_15:


//--------------------- .nv.callgraph             --------------------------
	.section	.nv.callgraph,"",@"SHT_CUDA_CALLGRAPH"
	.align	4
	.sectionentsize	8
	.align		4
        /*0000*/ 	.word	0x00000000
	.align		4
        /*0004*/ 	.word	0xffffffff
	.align		4
        /*0008*/ 	.word	0x00000000
	.align		4
        /*000c*/ 	.word	0xfffffffe
	.align		4
        /*0010*/ 	.word	0x00000000
	.align		4
        /*0014*/ 	.word	0xfffffffd
	.align		4
        /*0018*/ 	.word	0x00000000
	.align		4
        /*001c*/ 	.word	0xfffffffc


//--------------------- .text.bench               --------------------------
	.section	.text.bench,"ax",@progbits
	.align	128
.text.bench:
        .type           bench,@function
        .size           bench,(.L_x_1 - bench)
        .other          bench,@"STO_CUDA_ENTRY STV_DEFAULT"
bench:
[----:B------:R-:W-:Y:S08]  /*0000*/  LDC R1, c[0x0][0x37c] ;  /* 0x0000df00ff017b82 */ /* 0x000ff00000000800 */
[----:B------:R-:W0:Y:S01]  /*0010*/  LDC.64 R2, c[0x0][0x380] ;  /* 0x0000e000ff027b82 */ /* 0x000e220000000a00 */
[----:B------:R-:W0:Y:S01]  /*0020*/  LDCU.64 UR4, c[0x0][0x358] ;  /* 0x00006b00ff0477ac */ /* 0x000e220008000a00 */
[----:B------:R-:W1:Y:S01]  /*0030*/  LDCU.64 UR6, c[0x0][0x380] ;  /* 0x00007000ff0677ac */ /* 0x000e620008000a00 */
[----:B0-----:R-:W2:Y:S04]  /*0040*/  LDG.E R0, desc[UR4][R2.64] ;  /* 0x0000000402007981 */ /* 0x001ea8000c1e1900 */
[----:B------:R-:W2:Y:S01]  /*0050*/  LDG.E R5, desc[UR4][R2.64+0x4] ;  /* 0x0000040402057981 */ /* 0x000ea2000c1e1900 */
[----:B-1----:R-:W-:-:S04]  /*0060*/  ISETP.NE.U32.AND P0, PT, RZ, UR6, PT ;  /* 0x00000006ff007c0c */ /* 0x002fc8000bf05070 */
[----:B------:R-:W-:-:S04]  /*0070*/  ISETP.NE.U32.AND.EX P0, PT, RZ, UR7, PT, P0 ;  /* 0x00000007ff007c0c */ /* 0x000fc8000bf05100 */
[----:B--2---:R-:W-:-:S04]  /*0080*/  ISETP.GT.U32.XOR P0, PT, R0, R5, P0 ;  /* 0x000000050000720c */ /* 0x004fc80000704870 */
[----:B------:R-:W-:-:S05]  /*0090*/  SEL R5, RZ, 0xffffffff, !P0 ;  /* 0xffffffffff057807 */ /* 0x000fca0004000000 */
[----:B------:R-:W-:Y:S01]  /*00a0*/  STG.E desc[UR4][R2.64], R5 ;  /* 0x0000000502007986 */ /* 0x000fe2000c101904 */
[----:B------:R-:W-:Y:S05]  /*00b0*/  EXIT ;  /* 0x000000000000794d */ /* 0x000fea0003800000 */
.L_x_0:
[----:B------:R-:W-:-:S00]  /*00c0*/  BRA `(.L_x_0) ;  /* 0xfffffffc00fc7947 */ /* 0x000fc0000383ffff */
[----:B------:R-:W-:-:S00]  /*00d0*/  NOP ;  /* 0x0000000000007918 */ /* 0x000fc00000000000 */
        /* <DEDUP_REMOVED lines=10> */
.L_x_1:


//--------------------- .nv.shared.reserved.0     --------------------------
	.section	.nv.shared.reserved.0,"aw",@nobits
	.weak		__nv_reservedSMEM_offset_0_alias
	.size		__nv_reservedSMEM_offset_0_alias, 0, 64
	.other		__nv_reservedSMEM_offset_0_alias,@"STO_CUDA_RESERVED_SHARED STV_DEFAULT"
__nv_reservedSMEM_offset_0_alias:
	.zero		0
	.zero		64


//--------------------- .nv.constant0.bench       --------------------------
	.section	.nv.constant0.bench,"a",@progbits
	.sectionflags	@""
	.align	4
.nv.constant0.bench:
	.zero		904


//--------------------- SYMBOLS --------------------------

	.type		.nv.reservedSmem.offset0,@object
	.size		.nv.reservedSmem.offset0,0x4
